//
// Generated by NVIDIA NVVM Compiler
//
// Compiler Build ID: CL-36424714
// Cuda compilation tools, release 13.0, V13.0.88
// Based on NVVM 20.0.0
//

.version 9.0
.target sm_100
.address_size 64

	// .globl	_Z5multiPfS_S_
// _ZZ5multiPfS_S_E5cache has been demoted

.visible .entry _Z5multiPfS_S_(
	.param .u64 .ptr .align 1 _Z5multiPfS_S__param_0,
	.param .u64 .ptr .align 1 _Z5multiPfS_S__param_1,
	.param .u64 .ptr .align 1 _Z5multiPfS_S__param_2
)
{
	.reg .pred 	%p<7>;
	.reg .b32 	%r<18>;
	.reg .b32 	%f<11>;
	.reg .b64 	%rd<12>;
	// demoted variable
	.shared .align 4 .b8 _ZZ5multiPfS_S_E5cache[1024];
	ld.param.u64 	%rd1, [_Z5multiPfS_S__param_0];
	ld.param.u64 	%rd2, [_Z5multiPfS_S__param_1];
	ld.param.u64 	%rd3, [_Z5multiPfS_S__param_2];
	mov.u32 	%r1, %tid.x;
	mov.u32 	%r2, %ctaid.x;
	mov.u32 	%r17, %ntid.x;
	mad.lo.s32 	%r16, %r2, %r17, %r1;
	setp.gt.s32 	%p1, %r16, 33791;
	mov.f32 	%f10, 0f00000000;
	@%p1 bra 	$L__BB0_4;
	mov.u32 	%r11, %nctaid.x;
	mul.lo.s32 	%r5, %r11, %r17;
$L__BB0_2:
	mov.u32 	%r6, %r16;
	add.s32 	%r16, %r6, %r5;
	setp.lt.s32 	%p2, %r16, 33792;
	@%p2 bra 	$L__BB0_2;
	cvta.to.global.u64 	%rd4, %rd2;
	mul.wide.s32 	%rd5, %r6, 4;
	add.s64 	%rd6, %rd4, %rd5;
	ld.global.f32 	%f4, [%rd6];
	cvta.to.global.u64 	%rd7, %rd1;
	add.s64 	%rd8, %rd7, %rd5;
	ld.global.f32 	%f5, [%rd8];
	mul.f32 	%f10, %f4, %f5;
$L__BB0_4:
	shl.b32 	%r12, %r1, 2;
	mov.u32 	%r13, _ZZ5multiPfS_S_E5cache;
	add.s32 	%r8, %r13, %r12;
	st.shared.f32 	[%r8], %f10;
	bar.sync 	0;
	setp.lt.u32 	%p3, %r17, 2;
	@%p3 bra 	$L__BB0_8;
$L__BB0_5:
	shr.u32 	%r10, %r17, 1;
	setp.ge.u32 	%p4, %r1, %r10;
	@%p4 bra 	$L__BB0_7;
	shl.b32 	%r14, %r10, 2;
	add.s32 	%r15, %r8, %r14;
	ld.shared.f32 	%f6, [%r15];
	ld.shared.f32 	%f7, [%r8];
	add.f32 	%f8, %f6, %f7;
	st.shared.f32 	[%r8], %f8;
$L__BB0_7:
	bar.sync 	0;
	setp.gt.u32 	%p5, %r17, 3;
	mov.u32 	%r17, %r10;
	@%p5 bra 	$L__BB0_5;
$L__BB0_8:
	setp.ne.s32 	%p6, %r1, 0;
	@%p6 bra 	$L__BB0_10;
	ld.shared.f32 	%f9, [_ZZ5multiPfS_S_E5cache];
	cvta.to.global.u64 	%rd9, %rd3;
	mul.wide.u32 	%rd10, %r2, 4;
	add.s64 	%rd11, %rd9, %rd10;
	st.global.f32 	[%rd11], %f9;
$L__BB0_10:
	ret;

}


// ===== COMPILED SASS (sm_100) =====

	.target	sm_100

	.elftype	@"ET_EXEC"


//--------------------- .note.nv.tkinfo           --------------------------
	.section	.note.nv.tkinfo,"",@"SHT_NOTE"
	.sectionflags	@"SHF_NOTE_NV_TKINFO"
	.tkinfo
        /*0018*/ 	.word	0x00000002
        /*0030*/ 	.string	""
        /*0030*/ 	.string	"ptxas"
        /*0030*/ 	.string	"Cuda compilation tools, release 13.0, V13.0.88"
        /*0030*/ 	.string	"Build cuda_13.0.r13.0/compiler.36424714_0"
        /*0030*/ 	.string	"-arch sm_100 -m 64 "



//--------------------- .note.nv.cuinfo           --------------------------
	.section	.note.nv.cuinfo,"",@"SHT_NOTE"
	.sectionflags	@"SHF_NOTE_NV_CUINFO"
        /*0018*/ 	.short	0x0002
        /*001a*/ 	.short	0x0064
        /*001c*/ 	.short	0x0082
	.zero		2


//--------------------- .nv.info                  --------------------------
	.section	.nv.info,"",@"SHT_CUDA_INFO"
	.align	4


	//----- nvinfo : EIATTR_REGCOUNT
	.align		4
        /*0000*/ 	.byte	0x04, 0x2f
        /*0002*/ 	.short	(.L_1 - .L_0)
	.align		4
.L_0:
        /*0004*/ 	.word	index@(_Z5multiPfS_S_)
        /*0008*/ 	.word	0x0000000c


	//----- nvinfo : EIATTR_FRAME_SIZE
	.align		4
.L_1:
        /*000c*/ 	.byte	0x04, 0x11
        /*000e*/ 	.short	(.L_3 - .L_2)
	.align		4
.L_2:
        /*0010*/ 	.word	index@(_Z5multiPfS_S_)
        /*0014*/ 	.word	0x00000000


	//----- nvinfo : EIATTR_MIN_STACK_SIZE
	.align		4
.L_3:
        /*0018*/ 	.byte	0x04, 0x12
        /*001a*/ 	.short	(.L_5 - .L_4)
	.align		4
.L_4:
        /*001c*/ 	.word	index@(_Z5multiPfS_S_)
        /*0020*/ 	.word	0x00000000
.L_5:


//--------------------- .nv.compat                --------------------------
	.section	.nv.compat,"",@"SHT_CUDA_COMPAT_INFO"
	.align	4
        /*0000*/ 	.byte	0x02, 0x09, 0x00, 0x00, 0x02, 0x02, 0x01, 0x00, 0x02, 0x05, 0x05, 0x00, 0x03, 0x07, 0x01, 0x01
        /*0010*/ 	.byte	0x02, 0x03, 0x00, 0x00, 0x02, 0x06, 0x01, 0x00, 0x04, 0x0b, 0x08, 0x00, 0x09, 0x00, 0x00, 0x00
        /*0020*/ 	.byte	0x00, 0x00, 0x00, 0x00


//--------------------- .nv.info._Z5multiPfS_S_   --------------------------
	.section	.nv.info._Z5multiPfS_S_,"",@"SHT_CUDA_INFO"
	.sectionflags	@""
	.align	4


	//----- nvinfo : EIATTR_CUDA_API_VERSION
	.align		4
        /*0000*/ 	.byte	0x04, 0x37
        /*0002*/ 	.short	(.L_7 - .L_6)
.L_6:
        /*0004*/ 	.word	0x00000082


	//----- nvinfo : EIATTR_KPARAM_INFO
	.align		4
.L_7:
        /*0008*/ 	.byte	0x04, 0x17
        /*000a*/ 	.short	(.L_9 - .L_8)
.L_8:
        /*000c*/ 	.word	0x00000000
        /*0010*/ 	.short	0x0002
        /*0012*/ 	.short	0x0010
        /*0014*/ 	.byte	0x00, 0xf5, 0x21, 0x00


	//----- nvinfo : EIATTR_KPARAM_INFO
	.align		4
.L_9:
        /*0018*/ 	.byte	0x04, 0x17
        /*001a*/ 	.short	(.L_11 - .L_10)
.L_10:
        /*001c*/ 	.word	0x00000000
        /*0020*/ 	.short	0x0001
        /*0022*/ 	.short	0x0008
        /*0024*/ 	.byte	0x00, 0xf5, 0x21, 0x00


	//----- nvinfo : EIATTR_KPARAM_INFO
	.align		4
.L_11:
        /*0028*/ 	.byte	0x04, 0x17
        /*002a*/ 	.short	(.L_13 - .L_12)
.L_12:
        /*002c*/ 	.word	0x00000000
        /*0030*/ 	.short	0x0000
        /*0032*/ 	.short	0x0000
        /*0034*/ 	.byte	0x00, 0xf5, 0x21, 0x00


	//----- nvinfo : EIATTR_SPARSE_MMA_MASK
	.align		4
.L_13:
        /*0038*/ 	.byte	0x03, 0x50
        /*003a*/ 	.short	0x0000


	//----- nvinfo : EIATTR_MAXREG_COUNT
	.align		4
        /*003c*/ 	.byte	0x03, 0x1b
        /*003e*/ 	.short	0x00ff


	//----- nvinfo : EIATTR_NUM_BARRIERS
	.align		4
        /*0040*/ 	.byte	0x02, 0x4c
        /*0042*/ 	.byte	0x01
	.zero		1


	//----- nvinfo : EIATTR_MERCURY_ISA_VERSION
	.align		4
        /*0044*/ 	.byte	0x03, 0x5f
        /*0046*/ 	.short	0x0101


	//----- nvinfo : EIATTR_VRC_CTA_INIT_COUNT
	.align		4
        /*0048*/ 	.byte	0x02, 0x4a
	.zero		1
	.zero		1


	//----- nvinfo : EIATTR_EXIT_INSTR_OFFSETS
	.align		4
        /*004c*/ 	.byte	0x04, 0x1c
        /*004e*/ 	.short	(.L_15 - .L_14)


	//   ....[0]....
.L_14:
        /*0050*/ 	.word	0x000002f0


	//   ....[1]....
        /*0054*/ 	.word	0x00000370


	//----- nvinfo : EIATTR_CRS_STACK_SIZE
	.align		4
.L_15:
        /*0058*/ 	.byte	0x04, 0x1e
        /*005a*/ 	.short	(.L_17 - .L_16)
.L_16:
        /*005c*/ 	.word	0x00000000


	//----- nvinfo : EIATTR_CBANK_PARAM_SIZE
	.align		4
.L_17:
        /*0060*/ 	.byte	0x03, 0x19
        /*0062*/ 	.short	0x0018


	//----- nvinfo : EIATTR_PARAM_CBANK
	.align		4
        /*0064*/ 	.byte	0x04, 0x0a
        /*0066*/ 	.short	(.L_19 - .L_18)
	.align		4
.L_18:
        /*0068*/ 	.word	index@(.nv.constant0._Z5multiPfS_S_)
        /*006c*/ 	.short	0x0380
        /*006e*/ 	.short	0x0018


	//----- nvinfo : EIATTR_SW_WAR
	.align		4
.L_19:
        /*0070*/ 	.byte	0x04, 0x36
        /*0072*/ 	.short	(.L_21 - .L_20)
.L_20:
        /*0074*/ 	.word	0x00000008
.L_21:


//--------------------- .nv.callgraph             --------------------------
	.section	.nv.callgraph,"",@"SHT_CUDA_CALLGRAPH"
	.align	4
	.sectionentsize	8
	.align		4
        /*0000*/ 	.word	0x00000000
	.align		4
        /*0004*/ 	.word	0xffffffff
	.align		4
        /*0008*/ 	.word	0x00000000
	.align		4
        /*000c*/ 	.word	0xfffffffe
	.align		4
        /*0010*/ 	.word	0x00000000
	.align		4
        /*0014*/ 	.word	0xfffffffd
	.align		4
        /*0018*/ 	.word	0x00000000
	.align		4
        /*001c*/ 	.word	0xfffffffc


//--------------------- .text._Z5multiPfS_S_      --------------------------
	.section	.text._Z5multiPfS_S_,"ax",@progbits
	.align	128
        .global         _Z5multiPfS_S_
        .type           _Z5multiPfS_S_,@function
        .size           _Z5multiPfS_S_,(.L_x_7 - _Z5multiPfS_S_)
        .other          _Z5multiPfS_S_,@"STO_CUDA_ENTRY STV_DEFAULT"
_Z5multiPfS_S_:
.text._Z5multiPfS_S_:
[----:B------:R-:W-:Y:S01]  /*0000*/  LDC R1, c[0x0][0x37c] ;  /* 0x0000df00ff017b82 */ /* 0x000fe20000000800 */
[----:B------:R-:W0:Y:S01]  /*0010*/  S2R R8, SR_TID.X ;  /* 0x0000000000087919 */ /* 0x000e220000002100 */
[----:B------:R-:W1:Y:S01]  /*0020*/  LDCU UR4, c[0x0][0x360] ;  /* 0x00006c00ff0477ac */ /* 0x000e620008000800 */
[----:B------:R-:W-:Y:S01]  /*0030*/  BSSY.RECONVERGENT B0, `(.L_x_0) ;  /* 0x0000017000007945 */ /* 0x000fe20003800200 */
[----:B------:R-:W-:Y:S01]  /*0040*/  IMAD.MOV.U32 R7, RZ, RZ, RZ ;  /* 0x000000ffff077224 */ /* 0x000fe200078e00ff */
[----:B------:R-:W0:Y:S01]  /*0050*/  S2R R9, SR_CTAID.X ;  /* 0x0000000000097919 */ /* 0x000e220000002500 */
[----:B------:R-:W2:Y:S01]  /*0060*/  LDCU.64 UR6, c[0x0][0x358] ;  /* 0x00006b00ff0677ac */ /* 0x000ea20008000a00 */
[----:B-1----:R-:W-:Y:S02]  /*0070*/  IMAD.U32 R6, RZ, RZ, UR4 ;  /* 0x00000004ff067e24 */ /* 0x002fe4000f8e00ff */
[----:B0-----:R-:W-:-:S05]  /*0080*/  IMAD R0, R9, UR4, R8 ;  /* 0x0000000409007c24 */ /* 0x001fca000f8e0208 */
[----:B------:R-:W-:-:S13]  /*0090*/  ISETP.GT.AND P0, PT, R0, 0x83ff, PT ;  /* 0x000083ff0000780c */ /* 0x000fda0003f04270 */
[----:B--2---:R-:W-:Y:S05]  /*00a0*/  @P0 BRA `(.L_x_1) ;  /* 0x00000000003c0947 */ /* 0x004fea0003800000 */
[----:B------:R-:W0:Y:S01]  /*00b0*/  LDCU UR4, c[0x0][0x370] ;  /* 0x00006e00ff0477ac */ /* 0x000e220008000800 */
[----:B------:R-:W-:Y:S01]  /*00c0*/  BSSY.RECONVERGENT B1, `(.L_x_2) ;  /* 0x0000006000017945 */ /* 0x000fe20003800200 */
[----:B0-----:R-:W-:-:S07]  /*00d0*/  IMAD R3, R6, UR4, RZ ;  /* 0x0000000406037c24 */ /* 0x001fce000f8e02ff */
.L_x_3:
[----:B------:R-:W-:Y:S01]  /*00e0*/  MOV R7, R0 ;  /* 0x0000000000077202 */ /* 0x000fe20000000f00 */
[----:B------:R-:W-:-:S05]  /*00f0*/  IMAD.IADD R0, R3, 0x1, R0 ;  /* 0x0000000103007824 */ /* 0x000fca00078e0200 */
[----:B------:R-:W-:-:S13]  /*0100*/  ISETP.GE.AND P0, PT, R0, 0x8400, PT ;  /* 0x000084000000780c */ /* 0x000fda0003f06270 */
[----:B------:R-:W-:Y:S05]  /*0110*/  @!P0 BRA `(.L_x_3) ;  /* 0xfffffffc00f08947 */ /* 0x000fea000383ffff */
[----:B------:R-:W-:Y:S05]  /*0120*/  BSYNC.RECONVERGENT B1 ;  /* 0x0000000000017941 */ /* 0x000fea0003800200 */
.L_x_2:
[----:B------:R-:W0:Y:S08]  /*0130*/  LDC.64 R2, c[0x0][0x388] ;  /* 0x0000e200ff027b82 */ /* 0x000e300000000a00 */
[----:B------:R-:W1:Y:S01]  /*0140*/  LDC.64 R4, c[0x0][0x380] ;  /* 0x0000e000ff047b82 */ /* 0x000e620000000a00 */
[----:B0-----:R-:W-:-:S06]  /*0150*/  IMAD.WIDE R2, R7, 0x4, R2 ;  /* 0x0000000407027825 */ /* 0x001fcc00078e0202 */
[----:B------:R-:W2:Y:S01]  /*0160*/  LDG.E R2, desc[UR6][R2.64] ;  /* 0x0000000602027981 */ /* 0x000ea2000c1e1900 */
[----:B-1----:R-:W-:-:S06]  /*0170*/  IMAD.WIDE R4, R7, 0x4, R4 ;  /* 0x0000000407047825 */ /* 0x002fcc00078e0204 */
[----:B------:R-:W2:Y:S02]  /*0180*/  LDG.E R5, desc[UR6][R4.64] ;  /* 0x0000000604057981 */ /* 0x000ea4000c1e1900 */
[----:B--2---:R-:W-:-:S07]  /*0190*/  FMUL R7, R2, R5 ;  /* 0x0000000502077220 */ /* 0x004fce0000400000 */
.L_x_1:
[----:B------:R-:W-:Y:S05]  /*01a0*/  BSYNC.RECONVERGENT B0 ;  /* 0x0000000000007941 */ /* 0x000fea0003800200 */
.L_x_0:
[----:B------:R-:W0:Y:S01]  /*01b0*/  S2UR UR5, SR_CgaCtaId ;  /* 0x00000000000579c3 */ /* 0x000e220000008800 */
[----:B------:R-:W-:Y:S01]  /*01c0*/  UMOV UR4, 0x400 ;  /* 0x0000040000047882 */ /* 0x000fe20000000000 */
[----:B------:R-:W-:Y:S02]  /*01d0*/  ISETP.GE.U32.AND P1, PT, R6, 0x2, PT ;  /* 0x000000020600780c */ /* 0x000fe40003f26070 */
[----:B------:R-:W-:Y:S01]  /*01e0*/  ISETP.NE.AND P0, PT, R8, RZ, PT ;  /* 0x000000ff0800720c */ /* 0x000fe20003f05270 */
[----:B0-----:R-:W-:-:S06]  /*01f0*/  ULEA UR4, UR5, UR4, 0x18 ;  /* 0x0000000405047291 */ /* 0x001fcc000f8ec0ff */
[----:B------:R-:W-:-:S05]  /*0200*/  LEA R0, R8, UR4, 0x2 ;  /* 0x0000000408007c11 */ /* 0x000fca000f8e10ff */
[----:B------:R0:W-:Y:S01]  /*0210*/  STS [R0], R7 ;  /* 0x0000000700007388 */ /* 0x0001e20000000800 */
[----:B------:R-:W-:Y:S06]  /*0220*/  BAR.SYNC.DEFER_BLOCKING 0x0 ;  /* 0x0000000000007b1d */ /* 0x000fec0000010000 */
[----:B------:R-:W-:Y:S05]  /*0230*/  @!P1 BRA `(.L_x_4) ;  /* 0x00000000002c9947 */ /* 0x000fea0003800000 */
.L_x_5:
[----:B------:R-:W-:-:S04]  /*0240*/  SHF.R.U32.HI R5, RZ, 0x1, R6 ;  /* 0x00000001ff057819 */ /* 0x000fc80000011606 */
[----:B------:R-:W-:-:S13]  /*0250*/  ISETP.GE.U32.AND P1, PT, R8, R5, PT ;  /* 0x000000050800720c */ /* 0x000fda0003f26070 */
[----:B------:R-:W-:Y:S01]  /*0260*/  @!P1 LEA R2, R5, R0, 0x2 ;  /* 0x0000000005029211 */ /* 0x000fe200078e10ff */
[----:B------:R-:W-:Y:S05]  /*0270*/  @!P1 LDS R3, [R0] ;  /* 0x0000000000039984 */ /* 0x000fea0000000800 */
[----:B------:R-:W1:Y:S02]  /*0280*/  @!P1 LDS R2, [R2] ;  /* 0x0000000002029984 */ /* 0x000e640000000800 */
[----:B-1----:R-:W-:-:S05]  /*0290*/  @!P1 FADD R3, R2, R3 ;  /* 0x0000000302039221 */ /* 0x002fca0000000000 */
[----:B------:R1:W-:Y:S01]  /*02a0*/  @!P1 STS [R0], R3 ;  /* 0x0000000300009388 */ /* 0x0003e20000000800 */
[----:B------:R-:W-:Y:S01]  /*02b0*/  BAR.SYNC.DEFER_BLOCKING 0x0 ;  /* 0x0000000000007b1d */ /* 0x000fe20000010000 */
[----:B------:R-:W-:Y:S02]  /*02c0*/  ISETP.GT.U32.AND P1, PT, R6, 0x3, PT ;  /* 0x000000030600780c */ /* 0x000fe40003f24070 */
[----:B------:R-:W-:-:S11]  /*02d0*/  MOV R6, R5 ;  /* 0x0000000500067202 */ /* 0x000fd60000000f00 */
[----:B-1----:R-:W-:Y:S05]  /*02e0*/  @P1 BRA `(.L_x_5) ;  /* 0xfffffffc00d41947 */ /* 0x002fea000383ffff */
.L_x_4:
[----:B------:R-:W-:Y:S05]  /*02f0*/  @P0 EXIT ;  /* 0x000000000000094d */ /* 0x000fea0003800000 */
[----:B------:R-:W1:Y:S01]  /*0300*/  S2UR UR5, SR_CgaCtaId ;  /* 0x00000000000579c3 */ /* 0x000e620000008800 */
[----:B------:R-:W-:-:S07]  /*0310*/  UMOV UR4, 0x400 ;  /* 0x0000040000047882 */ /* 0x000fce0000000000 */
[----:B------:R-:W2:Y:S01]  /*0320*/  LDC.64 R2, c[0x0][0x390] ;  /* 0x0000e400ff027b82 */ /* 0x000ea20000000a00 */
[----:B-1----:R-:W-:Y:S01]  /*0330*/  ULEA UR4, UR5, UR4, 0x18 ;  /* 0x0000000405047291 */ /* 0x002fe2000f8ec0ff */
[----:B--2---:R-:W-:-:S08]  /*0340*/  IMAD.WIDE.U32 R2, R9, 0x4, R2 ;  /* 0x0000000409027825 */ /* 0x004fd000078e0002 */
[----:B------:R-:W1:Y:S04]  /*0350*/  LDS R5, [UR4] ;  /* 0x00000004ff057984 */ /* 0x000e680008000800 */
[----:B-1----:R-:W-:Y:S01]  /*0360*/  STG.E desc[UR6][R2.64], R5 ;  /* 0x0000000502007986 */ /* 0x002fe2000c101906 */
[----:B------:R-:W-:Y:S05]  /*0370*/  EXIT ;  /* 0x000000000000794d */ /* 0x000fea0003800000 */
.L_x_6:
[----:B------:R-:W-:-:S00]  /*0380*/  BRA `(.L_x_6) ;  /* 0xfffffffc00fc7947 */ /* 0x000fc0000383ffff */
[----:B------:R-:W-:-:S00]  /*0390*/  NOP ;  /* 0x0000000000007918 */ /* 0x000fc00000000000 */
        /* <DEDUP_REMOVED lines=14> */
.L_x_7:


//--------------------- .nv.shared._Z5multiPfS_S_ --------------------------
	.section	.nv.shared._Z5multiPfS_S_,"aw",@nobits
	.sectionflags	@""
	.align	4
.nv.shared._Z5multiPfS_S_:
	.zero		2048


//--------------------- .nv.shared.reserved.0     --------------------------
	.section	.nv.shared.reserved.0,"aw",@nobits
	.weak		__nv_reservedSMEM_offset_0_alias
	.size		__nv_reservedSMEM_offset_0_alias, 0, 64
	.other		__nv_reservedSMEM_offset_0_alias,@"STO_CUDA_RESERVED_SHARED STV_DEFAULT"
__nv_reservedSMEM_offset_0_alias:
	.zero		0
	.zero		64


//--------------------- .nv.constant0._Z5multiPfS_S_ --------------------------
	.section	.nv.constant0._Z5multiPfS_S_,"a",@progbits
	.sectionflags	@""
	.align	4
.nv.constant0._Z5multiPfS_S_:
	.zero		920


//--------------------- SYMBOLS --------------------------

	.type		.nv.reservedSmem.offset0,@object
	.size		.nv.reservedSmem.offset0,0x4
	.type		.nv.reservedSmem.cap,@object
	.size		.nv.reservedSmem.cap,0x4
